	.headerflags	@"EF_CUDA_TEXMODE_UNIFIED EF_CUDA_64BIT_ADDRESS EF_CUDA_ACCELERATORS EF_CUDA_SM90 EF_CUDA_VIRTUAL_SM(EF_CUDA_SM90)"
	.elftype	@"ET_EXEC"


//--------------------- .nv.info                  --------------------------
	.section	.nv.info,"",@"SHT_CUDA_INFO"
	.align	4


	//----- nvinfo : EIATTR_REGCOUNT
	.align		4
        /*0000*/ 	.byte	0x04, 0x2f
        /*0002*/ 	.short	(.L_1 - .L_0)
	.align		4
.L_0:
        /*0004*/ 	.word	index@(triton_poi_fused_add_convolution_relu_sub_threshold_backward_7)
        /*0008*/ 	.word	0x00000010


	//----- nvinfo : EIATTR_MIN_STACK_SIZE
	.align		4
.L_1:
        /*000c*/ 	.byte	0x04, 0x12
        /*000e*/ 	.short	(.L_3 - .L_2)
	.align		4
.L_2:
        /*0010*/ 	.word	index@(triton_poi_fused_add_convolution_relu_sub_threshold_backward_7)
        /*0014*/ 	.word	0x00000000


	//----- nvinfo : EIATTR_FRAME_SIZE
	.align		4
.L_3:
        /*0018*/ 	.byte	0x04, 0x11
        /*001a*/ 	.short	(.L_5 - .L_4)
	.align		4
.L_4:
        /*001c*/ 	.word	index@(triton_poi_fused_add_convolution_relu_sub_threshold_backward_7)
        /*0020*/ 	.word	0x00000000


	//----- nvinfo : EIATTR_MIN_STACK_SIZE
	.align		4
.L_5:
        /*0024*/ 	.byte	0x04, 0x12
        /*0026*/ 	.short	(.L_7 - .L_6)
	.align		4
.L_6:
        /*0028*/ 	.word	index@(triton_poi_fused_add_convolution_relu_sub_threshold_backward_7)
        /*002c*/ 	.word	0x00000000
.L_7:


//--------------------- .nv.info.triton_poi_fused_add_convolution_relu_sub_threshold_backward_7 --------------------------
	.section	.nv.info.triton_poi_fused_add_convolution_relu_sub_threshold_backward_7,"",@"SHT_CUDA_INFO"
	.sectionflags	@""
	.align	4


	//----- nvinfo : EIATTR_CUDA_API_VERSION
	.align		4
        /*0000*/ 	.byte	0x04, 0x37
        /*0002*/ 	.short	(.L_9 - .L_8)
.L_8:
        /*0004*/ 	.word	0x0000007c


	//----- nvinfo : EIATTR_KPARAM_INFO
	.align		4
.L_9:
        /*0008*/ 	.byte	0x04, 0x17
        /*000a*/ 	.short	(.L_11 - .L_10)
.L_10:
        /*000c*/ 	.word	0x00000000
        /*0010*/ 	.short	0x0005
        /*0012*/ 	.short	0x0028
        /*0014*/ 	.byte	0x00, 0xf0, 0x11, 0x00


	//----- nvinfo : EIATTR_KPARAM_INFO
	.align		4
.L_11:
        /*0018*/ 	.byte	0x04, 0x17
        /*001a*/ 	.short	(.L_13 - .L_12)
.L_12:
        /*001c*/ 	.word	0x00000000
        /*0020*/ 	.short	0x0004
        /*0022*/ 	.short	0x0020
        /*0024*/ 	.byte	0x00, 0xf4, 0x21, 0x00


	//----- nvinfo : EIATTR_KPARAM_INFO
	.align		4
.L_13:
        /*0028*/ 	.byte	0x04, 0x17
        /*002a*/ 	.short	(.L_15 - .L_14)
.L_14:
        /*002c*/ 	.word	0x00000000
        /*0030*/ 	.short	0x0003
        /*0032*/ 	.short	0x0018
        /*0034*/ 	.byte	0x00, 0xf4, 0x21, 0x00


	//----- nvinfo : EIATTR_KPARAM_INFO
	.align		4
.L_15:
        /*0038*/ 	.byte	0x04, 0x17
        /*003a*/ 	.short	(.L_17 - .L_16)
.L_16:
        /*003c*/ 	.word	0x00000000
        /*0040*/ 	.short	0x0002
        /*0042*/ 	.short	0x0010
        /*0044*/ 	.byte	0x00, 0xf4, 0x21, 0x00


	//----- nvinfo : EIATTR_KPARAM_INFO
	.align		4
.L_17:
        /*0048*/ 	.byte	0x04, 0x17
        /*004a*/ 	.short	(.L_19 - .L_18)
.L_18:
        /*004c*/ 	.word	0x00000000
        /*0050*/ 	.short	0x0001
        /*0052*/ 	.short	0x0008
        /*0054*/ 	.byte	0x00, 0xf4, 0x21, 0x00


	//----- nvinfo : EIATTR_KPARAM_INFO
	.align		4
.L_19:
        /*0058*/ 	.byte	0x04, 0x17
        /*005a*/ 	.short	(.L_21 - .L_20)
.L_20:
        /*005c*/ 	.word	0x00000000
        /*0060*/ 	.short	0x0000
        /*0062*/ 	.short	0x0000
        /*0064*/ 	.byte	0x00, 0xf4, 0x21, 0x00


	//----- nvinfo : EIATTR_SPARSE_MMA_MASK
	.align		4
.L_21:
        /*0068*/ 	.byte	0x03, 0x50
        /*006a*/ 	.short	0x0000


	//----- nvinfo : EIATTR_MAXREG_COUNT
	.align		4
        /*006c*/ 	.byte	0x03, 0x1b
        /*006e*/ 	.short	0x00ff


	//----- nvinfo : EIATTR_EXIT_INSTR_OFFSETS
	.align		4
        /*0070*/ 	.byte	0x04, 0x1c
        /*0072*/ 	.short	(.L_23 - .L_22)


	//   ....[0]....
.L_22:
        /*0074*/ 	.word	0x000002a0


	//----- nvinfo : EIATTR_REQNTID
	.align		4
.L_23:
        /*0078*/ 	.byte	0x04, 0x10
        /*007a*/ 	.short	(.L_25 - .L_24)
.L_24:
        /*007c*/ 	.word	0x00000080
        /*0080*/ 	.word	0x00000001
        /*0084*/ 	.word	0x00000001


	//----- nvinfo : EIATTR_CBANK_PARAM_SIZE
	.align		4
.L_25:
        /*0088*/ 	.byte	0x03, 0x19
        /*008a*/ 	.short	0x002c


	//----- nvinfo : EIATTR_PARAM_CBANK
	.align		4
        /*008c*/ 	.byte	0x04, 0x0a
        /*008e*/ 	.short	(.L_27 - .L_26)
	.align		4
.L_26:
        /*0090*/ 	.word	index@(.nv.constant0.triton_poi_fused_add_convolution_relu_sub_threshold_backward_7)
        /*0094*/ 	.short	0x0210
        /*0096*/ 	.short	0x002c


	//----- nvinfo : EIATTR_SW_WAR
	.align		4
.L_27:
        /*0098*/ 	.byte	0x04, 0x36
        /*009a*/ 	.short	(.L_29 - .L_28)
.L_28:
        /*009c*/ 	.word	0x00000008
.L_29:


//--------------------- .nv.callgraph             --------------------------
	.section	.nv.callgraph,"",@"SHT_CUDA_CALLGRAPH"
	.align	4
	.sectionentsize	8
	.align		4
        /*0000*/ 	.word	0x00000000
	.align		4
        /*0004*/ 	.word	0xffffffff
	.align		4
        /*0008*/ 	.word	0x00000000
	.align		4
        /*000c*/ 	.word	0xfffffffe
	.align		4
        /*0010*/ 	.word	0x00000000
	.align		4
        /*0014*/ 	.word	0xfffffffd
	.align		4
        /*0018*/ 	.word	0x00000000
	.align		4
        /*001c*/ 	.word	0xfffffffc


//--------------------- .text.triton_poi_fused_add_convolution_relu_sub_threshold_backward_7 --------------------------
	.section	.text.triton_poi_fused_add_convolution_relu_sub_threshold_backward_7,"ax",@progbits
	.align	128
        .global         triton_poi_fused_add_convolution_relu_sub_threshold_backward_7
        .type           triton_poi_fused_add_convolution_relu_sub_threshold_backward_7,@function
        .size           triton_poi_fused_add_convolution_relu_sub_threshold_backward_7,(.L_x_1 - triton_poi_fused_add_convolution_relu_sub_threshold_backward_7)
        .other          triton_poi_fused_add_convolution_relu_sub_threshold_backward_7,@"STO_CUDA_ENTRY STV_DEFAULT"
triton_poi_fused_add_convolution_relu_sub_threshold_backward_7:
.text.triton_poi_fused_add_convolution_relu_sub_threshold_backward_7:
[----:B------:R-:W-:Y:S01]  /*0000*/  LDC R1, c[0x0][0x28] ;  /* 0x00000a00ff017b82 */ /* 0x000fe20000000800 */
[----:B------:R-:W1:Y:S07]  /*0010*/  S2R R0, SR_TID.X ;  /* 0x0000000000007919 */ /* 0x000e6e0000002100 */
[----:B------:R-:W2:Y:S01]  /*0020*/  LDC.64 R2, c[0x0][0x210] ;  /* 0x00008400ff027b82 */ /* 0x000ea20000000a00 */
[----:B------:R-:W-:Y:S01]  /*0030*/  ULDC.64 UR4, c[0x0][0x208] ;  /* 0x0000820000047ab9 */ /* 0x000fe20000000a00 */
[----:B------:R-:W-:Y:S01]  /*0040*/  ULDC.64 UR6, c[0x0][0x230] ;  /* 0x00008c0000067ab9 */ /* 0x000fe20000000a00 */
[----:B------:R-:W3:Y:S05]  /*0050*/  S2R R7, SR_CTAID.X ;  /* 0x0000000000077919 */ /* 0x000eea0000002500 */
[----:B------:R-:W4:Y:S01]  /*0060*/  LDC.64 R4, c[0x0][0x218] ;  /* 0x00008600ff047b82 */ /* 0x000f220000000a00 */
[----:B-1----:R-:W-:Y:S01]  /*0070*/  IMAD.SHL.U32 R0, R0, 0x2, RZ ;  /* 0x0000000200007824 */ /* 0x002fe200078e00ff */
[----:B---3--:R-:W-:-:S04]  /*0080*/  SHF.R.S32.HI R9, RZ, 0x17, R7 ;  /* 0x00000017ff097819 */ /* 0x008fc80000011407 */
[----:B------:R-:W-:Y:S02]  /*0090*/  LOP3.LUT R0, R0, 0xfe, RZ, 0xc0, !PT ;  /* 0x000000fe00007812 */ /* 0x000fe400078ec0ff */
[----:B------:R-:W-:-:S03]  /*00a0*/  SGXT R9, R9, 0x1 ;  /* 0x000000010909781a */ /* 0x000fc60000000200 */
[----:B------:R-:W-:Y:S02]  /*00b0*/  IMAD R0, R7, 0x100, R0 ;  /* 0x0000010007007824 */ /* 0x000fe400078e0200 */
[----:B------:R-:W1:Y:S02]  /*00c0*/  LDC.64 R6, c[0x0][0x220] ;  /* 0x00008800ff067b82 */ /* 0x000e640000000a00 */
[----:B--2---:R-:W-:Y:S01]  /*00d0*/  IMAD.WIDE R2, R0, 0x4, R2 ;  /* 0x0000000400027825 */ /* 0x004fe200078e0202 */
[----:B------:R-:W-:-:S04]  /*00e0*/  LEA.HI R9, R9, R0, RZ, 0x4 ;  /* 0x0000000009097211 */ /* 0x000fc800078f20ff */
[----:B------:R-:W-:Y:S01]  /*00f0*/  LOP3.LUT R9, R9, 0xfffffff0, RZ, 0xc0, !PT ;  /* 0xfffffff009097812 */ /* 0x000fe200078ec0ff */
[----:B------:R-:W2:Y:S04]  /*0100*/  LDG.E.64 R2, desc[UR4][R2.64] ;  /* 0x0000000402027981 */ /* 0x000ea8000c1e1b00 */
[----:B------:R-:W-:-:S04]  /*0110*/  IMAD.IADD R9, R0, 0x1, -R9 ;  /* 0x0000000100097824 */ /* 0x000fc800078e0a09 */
[----:B----4-:R-:W-:Y:S02]  /*0120*/  IMAD.WIDE R4, R9, 0x4, R4 ;  /* 0x0000000409047825 */ /* 0x010fe400078e0204 */
[----:B------:R-:W3:Y:S04]  /*0130*/  LDC.64 R8, c[0x0][0x228] ;  /* 0x00008a00ff087b82 */ /* 0x000ee80000000a00 */
[----:B------:R-:W2:Y:S04]  /*0140*/  LDG.E.EL.64 R4, desc[UR4][R4.64] ;  /* 0x0000000404047981 */ /* 0x000ea8000c2e1b00 */
[----:B-1----:R-:W4:Y:S01]  /*0150*/  LDG.E R6, desc[UR4][R6.64] ;  /* 0x0000000406067981 */ /* 0x002f22000c1e1900 */
[----:B--2---:R-:W-:Y:S01]  /*0160*/  FADD R13, R3, R5 ;  /* 0x00000005030d7221 */ /* 0x004fe20000000000 */
[----:B------:R-:W-:-:S04]  /*0170*/  FADD R11, R2, R4 ;  /* 0x00000004020b7221 */ /* 0x000fc80000000000 */
[-C--:B----4-:R-:W-:Y:S01]  /*0180*/  FSETP.GEU.AND P1, PT, R13, R6.reuse, PT ;  /* 0x000000060d00720b */ /* 0x090fe20003f2e000 */
[C---:B------:R-:W-:Y:S01]  /*0190*/  FADD R13, -R6.reuse, R13 ;  /* 0x0000000d060d7221 */ /* 0x040fe20000000100 */
[----:B------:R-:W-:Y:S01]  /*01a0*/  FADD R10, -R6, R11 ;  /* 0x0000000b060a7221 */ /* 0x000fe20000000100 */
[----:B------:R-:W-:-:S03]  /*01b0*/  FSETP.GEU.AND P0, PT, R11, R6, PT ;  /* 0x000000060b00720b */ /* 0x000fc60003f0e000 */
[----:B------:R-:W-:Y:S02]  /*01c0*/  FSEL R13, R13, RZ, P1 ;  /* 0x000000ff0d0d7208 */ /* 0x000fe40000800000 */
[----:B------:R-:W-:Y:S02]  /*01d0*/  FSEL R11, R10, RZ, P0 ;  /* 0x000000ff0a0b7208 */ /* 0x000fe40000000000 */
[----:B------:R-:W-:Y:S02]  /*01e0*/  FSETP.GTU.AND P0, PT, R13, RZ, PT ;  /* 0x000000ff0d00720b */ /* 0x000fe40003f0c000 */
[----:B------:R-:W-:Y:S01]  /*01f0*/  FSETP.GTU.AND P1, PT, R11, RZ, PT ;  /* 0x000000ff0b00720b */ /* 0x000fe20003f2c000 */
[----:B---3--:R-:W-:Y:S01]  /*0200*/  IMAD.WIDE R2, R0, 0x4, R8 ;  /* 0x0000000400027825 */ /* 0x008fe200078e0208 */
[----:B------:R-:W-:Y:S02]  /*0210*/  SEL R8, RZ, 0x100, P0 ;  /* 0x00000100ff087807 */ /* 0x000fe40000000000 */
[----:B------:R-:W-:-:S02]  /*0220*/  SEL R7, RZ, 0x1, P1 ;  /* 0x00000001ff077807 */ /* 0x000fc40000800000 */
[----:B------:R-:W-:Y:S01]  /*0230*/  IADD3 R4, P2, R0, UR6, RZ ;  /* 0x0000000600047c10 */ /* 0x000fe2000ff5e0ff */
[C---:B------:R-:W-:Y:S01]  /*0240*/  FADD R12, R6.reuse, R11 ;  /* 0x0000000b060c7221 */ /* 0x040fe20000000000 */
[----:B------:R-:W-:Y:S01]  /*0250*/  FADD R13, R6, R13 ;  /* 0x0000000d060d7221 */ /* 0x000fe20000000000 */
[----:B------:R-:W-:Y:S01]  /*0260*/  IMAD.IADD R7, R7, 0x1, R8 ;  /* 0x0000000107077824 */ /* 0x000fe200078e0208 */
[----:B------:R-:W-:-:S03]  /*0270*/  LEA.HI.X.SX32 R5, R0, UR7, 0x1, P2 ;  /* 0x0000000700057c11 */ /* 0x000fc600090f0eff */
[----:B------:R-:W-:Y:S04]  /*0280*/  STG.E.64 desc[UR4][R2.64], R12 ;  /* 0x0000000c02007986 */ /* 0x000fe8000c101b04 */
[----:B------:R-:W-:Y:S01]  /*0290*/  STG.E.U16 desc[UR4][R4.64], R7 ;  /* 0x0000000704007986 */ /* 0x000fe2000c101504 */
[----:B------:R-:W-:Y:S05]  /*02a0*/  EXIT ;  /* 0x000000000000794d */ /* 0x000fea0003800000 */
.L_x_0:
[----:B------:R-:W-:-:S00]  /*02b0*/  BRA `(.L_x_0) ;  /* 0xfffffffc00fc7947 */ /* 0x000fc0000383ffff */
[----:B------:R-:W-:-:S00]  /*02c0*/  NOP ;  /* 0x0000000000007918 */ /* 0x000fc00000000000 */
        /* <DEDUP_REMOVED lines=11> */
.L_x_1:


//--------------------- .nv.constant0.triton_poi_fused_add_convolution_relu_sub_threshold_backward_7 --------------------------
	.section	.nv.constant0.triton_poi_fused_add_convolution_relu_sub_threshold_backward_7,"a",@progbits
	.sectionflags	@""
	.align	4
.nv.constant0.triton_poi_fused_add_convolution_relu_sub_threshold_backward_7:
	.zero		572
